//
// Generated by NVIDIA NVVM Compiler
//
// Compiler Build ID: CL-36424714
// Cuda compilation tools, release 13.0, V13.0.88
// Based on NVVM 20.0.0
//

.version 9.0
.target sm_100
.address_size 64

	// .globl	_Z5writePf

.visible .entry _Z5writePf(
	.param .u64 .ptr .align 1 _Z5writePf_param_0
)
{
	.reg .b32 	%r<6>;
	.reg .b64 	%rd<5>;

	ld.param.u64 	%rd1, [_Z5writePf_param_0];
	cvta.to.global.u64 	%rd2, %rd1;
	mov.u32 	%r1, %ctaid.x;
	mov.u32 	%r2, %ntid.x;
	mov.u32 	%r3, %tid.x;
	mad.lo.s32 	%r4, %r1, %r2, %r3;
	mul.wide.s32 	%rd3, %r4, 4;
	add.s64 	%rd4, %rd2, %rd3;
	mov.b32 	%r5, 1065353216;
	st.global.u32 	[%rd4], %r5;
	ret;

}


// ===== COMPILED SASS (sm_100) =====

	.target	sm_100

	.elftype	@"ET_EXEC"


//--------------------- .note.nv.tkinfo           --------------------------
	.section	.note.nv.tkinfo,"",@"SHT_NOTE"
	.sectionflags	@"SHF_NOTE_NV_TKINFO"
	.tkinfo
        /*0018*/ 	.word	0x00000002
        /*0030*/ 	.string	""
        /*0030*/ 	.string	"ptxas"
        /*0030*/ 	.string	"Cuda compilation tools, release 13.0, V13.0.88"
        /*0030*/ 	.string	"Build cuda_13.0.r13.0/compiler.36424714_0"
        /*0030*/ 	.string	"-arch sm_100 -m 64 "



//--------------------- .note.nv.cuinfo           --------------------------
	.section	.note.nv.cuinfo,"",@"SHT_NOTE"
	.sectionflags	@"SHF_NOTE_NV_CUINFO"
        /*0018*/ 	.short	0x0002
        /*001a*/ 	.short	0x0064
        /*001c*/ 	.short	0x0082
	.zero		2


//--------------------- .nv.info                  --------------------------
	.section	.nv.info,"",@"SHT_CUDA_INFO"
	.align	4


	//----- nvinfo : EIATTR_REGCOUNT
	.align		4
        /*0000*/ 	.byte	0x04, 0x2f
        /*0002*/ 	.short	(.L_1 - .L_0)
	.align		4
.L_0:
        /*0004*/ 	.word	index@(_Z5writePf)
        /*0008*/ 	.word	0x0000000a


	//----- nvinfo : EIATTR_FRAME_SIZE
	.align		4
.L_1:
        /*000c*/ 	.byte	0x04, 0x11
        /*000e*/ 	.short	(.L_3 - .L_2)
	.align		4
.L_2:
        /*0010*/ 	.word	index@(_Z5writePf)
        /*0014*/ 	.word	0x00000000


	//----- nvinfo : EIATTR_MIN_STACK_SIZE
	.align		4
.L_3:
        /*0018*/ 	.byte	0x04, 0x12
        /*001a*/ 	.short	(.L_5 - .L_4)
	.align		4
.L_4:
        /*001c*/ 	.word	index@(_Z5writePf)
        /*0020*/ 	.word	0x00000000
.L_5:


//--------------------- .nv.compat                --------------------------
	.section	.nv.compat,"",@"SHT_CUDA_COMPAT_INFO"
	.align	4
        /*0000*/ 	.byte	0x02, 0x09, 0x00, 0x00, 0x02, 0x02, 0x01, 0x00, 0x02, 0x05, 0x05, 0x00, 0x03, 0x07, 0x01, 0x01
        /*0010*/ 	.byte	0x02, 0x03, 0x00, 0x00, 0x02, 0x06, 0x01, 0x00, 0x04, 0x0b, 0x08, 0x00, 0x09, 0x00, 0x00, 0x00
        /*0020*/ 	.byte	0x00, 0x00, 0x00, 0x00


//--------------------- .nv.info._Z5writePf       --------------------------
	.section	.nv.info._Z5writePf,"",@"SHT_CUDA_INFO"
	.sectionflags	@""
	.align	4


	//----- nvinfo : EIATTR_CUDA_API_VERSION
	.align		4
        /*0000*/ 	.byte	0x04, 0x37
        /*0002*/ 	.short	(.L_7 - .L_6)
.L_6:
        /*0004*/ 	.word	0x00000082


	//----- nvinfo : EIATTR_KPARAM_INFO
	.align		4
.L_7:
        /*0008*/ 	.byte	0x04, 0x17
        /*000a*/ 	.short	(.L_9 - .L_8)
.L_8:
        /*000c*/ 	.word	0x00000000
        /*0010*/ 	.short	0x0000
        /*0012*/ 	.short	0x0000
        /*0014*/ 	.byte	0x00, 0xf5, 0x21, 0x00


	//----- nvinfo : EIATTR_SPARSE_MMA_MASK
	.align		4
.L_9:
        /*0018*/ 	.byte	0x03, 0x50
        /*001a*/ 	.short	0x0000


	//----- nvinfo : EIATTR_MAXREG_COUNT
	.align		4
        /*001c*/ 	.byte	0x03, 0x1b
        /*001e*/ 	.short	0x00ff


	//----- nvinfo : EIATTR_MERCURY_ISA_VERSION
	.align		4
        /*0020*/ 	.byte	0x03, 0x5f
        /*0022*/ 	.short	0x0101


	//----- nvinfo : EIATTR_VRC_CTA_INIT_COUNT
	.align		4
        /*0024*/ 	.byte	0x02, 0x4a
	.zero		1
	.zero		1


	//----- nvinfo : EIATTR_EXIT_INSTR_OFFSETS
	.align		4
        /*0028*/ 	.byte	0x04, 0x1c
        /*002a*/ 	.short	(.L_11 - .L_10)


	//   ....[0]....
.L_10:
        /*002c*/ 	.word	0x000000a0


	//----- nvinfo : EIATTR_CBANK_PARAM_SIZE
	.align		4
.L_11:
        /*0030*/ 	.byte	0x03, 0x19
        /*0032*/ 	.short	0x0008


	//----- nvinfo : EIATTR_PARAM_CBANK
	.align		4
        /*0034*/ 	.byte	0x04, 0x0a
        /*0036*/ 	.short	(.L_13 - .L_12)
	.align		4
.L_12:
        /*0038*/ 	.word	index@(.nv.constant0._Z5writePf)
        /*003c*/ 	.short	0x0380
        /*003e*/ 	.short	0x0008


	//----- nvinfo : EIATTR_SW_WAR
	.align		4
.L_13:
        /*0040*/ 	.byte	0x04, 0x36
        /*0042*/ 	.short	(.L_15 - .L_14)
.L_14:
        /*0044*/ 	.word	0x00000008
.L_15:


//--------------------- .nv.callgraph             --------------------------
	.section	.nv.callgraph,"",@"SHT_CUDA_CALLGRAPH"
	.align	4
	.sectionentsize	8
	.align		4
        /*0000*/ 	.word	0x00000000
	.align		4
        /*0004*/ 	.word	0xffffffff
	.align		4
        /*0008*/ 	.word	0x00000000
	.align		4
        /*000c*/ 	.word	0xfffffffe
	.align		4
        /*0010*/ 	.word	0x00000000
	.align		4
        /*0014*/ 	.word	0xfffffffd
	.align		4
        /*0018*/ 	.word	0x00000000
	.align		4
        /*001c*/ 	.word	0xfffffffc


//--------------------- .text._Z5writePf          --------------------------
	.section	.text._Z5writePf,"ax",@progbits
	.align	128
        .global         _Z5writePf
        .type           _Z5writePf,@function
        .size           _Z5writePf,(.L_x_1 - _Z5writePf)
        .other          _Z5writePf,@"STO_CUDA_ENTRY STV_DEFAULT"
_Z5writePf:
.text._Z5writePf:
[----:B------:R-:W-:Y:S01]  /*0000*/  LDC R1, c[0x0][0x37c] ;  /* 0x0000df00ff017b82 */ /* 0x000fe20000000800 */
[----:B------:R-:W0:Y:S07]  /*0010*/  S2R R0, SR_TID.X ;  /* 0x0000000000007919 */ /* 0x000e2e0000002100 */
[----:B------:R-:W0:Y:S01]  /*0020*/  S2UR UR6, SR_CTAID.X ;  /* 0x00000000000679c3 */ /* 0x000e220000002500 */
[----:B------:R-:W1:Y:S01]  /*0030*/  LDCU.64 UR4, c[0x0][0x358] ;  /* 0x00006b00ff0477ac */ /* 0x000e620008000a00 */
[----:B------:R-:W-:-:S06]  /*0040*/  HFMA2 R7, -RZ, RZ, 1.875, 0 ;  /* 0x3f800000ff077431 */ /* 0x000fcc00000001ff */
[----:B------:R-:W0:Y:S08]  /*0050*/  LDC R5, c[0x0][0x360] ;  /* 0x0000d800ff057b82 */ /* 0x000e300000000800 */
[----:B------:R-:W2:Y:S01]  /*0060*/  LDC.64 R2, c[0x0][0x380] ;  /* 0x0000e000ff027b82 */ /* 0x000ea20000000a00 */
[----:B0-----:R-:W-:-:S04]  /*0070*/  IMAD R5, R5, UR6, R0 ;  /* 0x0000000605057c24 */ /* 0x001fc8000f8e0200 */
[----:B--2---:R-:W-:-:S05]  /*0080*/  IMAD.WIDE R2, R5, 0x4, R2 ;  /* 0x0000000405027825 */ /* 0x004fca00078e0202 */
[----:B-1----:R-:W-:Y:S01]  /*0090*/  STG.E desc[UR4][R2.64], R7 ;  /* 0x0000000702007986 */ /* 0x002fe2000c101904 */
[----:B------:R-:W-:Y:S05]  /*00a0*/  EXIT ;  /* 0x000000000000794d */ /* 0x000fea0003800000 */
.L_x_0:
[----:B------:R-:W-:-:S00]  /*00b0*/  BRA `(.L_x_0) ;  /* 0xfffffffc00fc7947 */ /* 0x000fc0000383ffff */
[----:B------:R-:W-:-:S00]  /*00c0*/  NOP ;  /* 0x0000000000007918 */ /* 0x000fc00000000000 */
        /* <DEDUP_REMOVED lines=11> */
.L_x_1:


//--------------------- .nv.shared.reserved.0     --------------------------
	.section	.nv.shared.reserved.0,"aw",@nobits
	.weak		__nv_reservedSMEM_offset_0_alias
	.size		__nv_reservedSMEM_offset_0_alias, 0, 64
	.other		__nv_reservedSMEM_offset_0_alias,@"STO_CUDA_RESERVED_SHARED STV_DEFAULT"
__nv_reservedSMEM_offset_0_alias:
	.zero		0
	.zero		64


//--------------------- .nv.constant0._Z5writePf  --------------------------
	.section	.nv.constant0._Z5writePf,"a",@progbits
	.sectionflags	@""
	.align	4
.nv.constant0._Z5writePf:
	.zero		904


//--------------------- SYMBOLS --------------------------

	.type		.nv.reservedSmem.offset0,@object
	.size		.nv.reservedSmem.offset0,0x4
